	.headerflags	@"EF_CUDA_TEXMODE_UNIFIED EF_CUDA_64BIT_ADDRESS EF_CUDA_ACCELERATORS EF_CUDA_SM90 EF_CUDA_VIRTUAL_SM(EF_CUDA_SM90)"
	.elftype	@"ET_EXEC"


//--------------------- .nv.info                  --------------------------
	.section	.nv.info,"",@"SHT_CUDA_INFO"
	.align	4


	//----- nvinfo : EIATTR_REGCOUNT
	.align		4
        /*0000*/ 	.byte	0x04, 0x2f
        /*0002*/ 	.short	(.L_1 - .L_0)
	.align		4
.L_0:
        /*0004*/ 	.word	index@(triton_per_fused_mean_silu_2)
        /*0008*/ 	.word	0x00000011


	//----- nvinfo : EIATTR_MIN_STACK_SIZE
	.align		4
.L_1:
        /*000c*/ 	.byte	0x04, 0x12
        /*000e*/ 	.short	(.L_3 - .L_2)
	.align		4
.L_2:
        /*0010*/ 	.word	index@(triton_per_fused_mean_silu_2)
        /*0014*/ 	.word	0x00000000


	//----- nvinfo : EIATTR_FRAME_SIZE
	.align		4
.L_3:
        /*0018*/ 	.byte	0x04, 0x11
        /*001a*/ 	.short	(.L_5 - .L_4)
	.align		4
.L_4:
        /*001c*/ 	.word	index@(triton_per_fused_mean_silu_2)
        /*0020*/ 	.word	0x00000000


	//----- nvinfo : EIATTR_MIN_STACK_SIZE
	.align		4
.L_5:
        /*0024*/ 	.byte	0x04, 0x12
        /*0026*/ 	.short	(.L_7 - .L_6)
	.align		4
.L_6:
        /*0028*/ 	.word	index@(triton_per_fused_mean_silu_2)
        /*002c*/ 	.word	0x00000000
.L_7:


//--------------------- .nv.info.triton_per_fused_mean_silu_2 --------------------------
	.section	.nv.info.triton_per_fused_mean_silu_2,"",@"SHT_CUDA_INFO"
	.sectionflags	@""
	.align	4


	//----- nvinfo : EIATTR_CUDA_API_VERSION
	.align		4
        /*0000*/ 	.byte	0x04, 0x37
        /*0002*/ 	.short	(.L_9 - .L_8)
.L_8:
        /*0004*/ 	.word	0x0000007c


	//----- nvinfo : EIATTR_KPARAM_INFO
	.align		4
.L_9:
        /*0008*/ 	.byte	0x04, 0x17
        /*000a*/ 	.short	(.L_11 - .L_10)
.L_10:
        /*000c*/ 	.word	0x00000000
        /*0010*/ 	.short	0x0003
        /*0012*/ 	.short	0x0014
        /*0014*/ 	.byte	0x00, 0xf0, 0x11, 0x00


	//----- nvinfo : EIATTR_KPARAM_INFO
	.align		4
.L_11:
        /*0018*/ 	.byte	0x04, 0x17
        /*001a*/ 	.short	(.L_13 - .L_12)
.L_12:
        /*001c*/ 	.word	0x00000000
        /*0020*/ 	.short	0x0002
        /*0022*/ 	.short	0x0010
        /*0024*/ 	.byte	0x00, 0xf0, 0x11, 0x00


	//----- nvinfo : EIATTR_KPARAM_INFO
	.align		4
.L_13:
        /*0028*/ 	.byte	0x04, 0x17
        /*002a*/ 	.short	(.L_15 - .L_14)
.L_14:
        /*002c*/ 	.word	0x00000000
        /*0030*/ 	.short	0x0001
        /*0032*/ 	.short	0x0008
        /*0034*/ 	.byte	0x00, 0xf4, 0x21, 0x00


	//----- nvinfo : EIATTR_KPARAM_INFO
	.align		4
.L_15:
        /*0038*/ 	.byte	0x04, 0x17
        /*003a*/ 	.short	(.L_17 - .L_16)
.L_16:
        /*003c*/ 	.word	0x00000000
        /*0040*/ 	.short	0x0000
        /*0042*/ 	.short	0x0000
        /*0044*/ 	.byte	0x00, 0xf4, 0x21, 0x00


	//----- nvinfo : EIATTR_SPARSE_MMA_MASK
	.align		4
.L_17:
        /*0048*/ 	.byte	0x03, 0x50
        /*004a*/ 	.short	0x0000


	//----- nvinfo : EIATTR_MAXREG_COUNT
	.align		4
        /*004c*/ 	.byte	0x03, 0x1b
        /*004e*/ 	.short	0x00ff


	//----- nvinfo : EIATTR_COOP_GROUP_MASK_REGIDS
	.align		4
        /*0050*/ 	.byte	0x04, 0x29
        /*0052*/ 	.short	(.L_19 - .L_18)


	//   ....[0]....
.L_18:
        /*0054*/ 	.word	0xffffffff


	//   ....[1]....
        /*0058*/ 	.word	0xffffffff


	//   ....[2]....
        /*005c*/ 	.word	0xffffffff


	//   ....[3]....
        /*0060*/ 	.word	0xffffffff


	//   ....[4]....
        /*0064*/ 	.word	0xffffffff


	//   ....[5]....
        /*0068*/ 	.word	0xffffffff


	//   ....[6]....
        /*006c*/ 	.word	0xffffffff


	//----- nvinfo : EIATTR_COOP_GROUP_INSTR_OFFSETS
	.align		4
.L_19:
        /*0070*/ 	.byte	0x04, 0x28
        /*0072*/ 	.short	(.L_21 - .L_20)


	//   ....[0]....
.L_20:
        /*0074*/ 	.word	0x00000380


	//   ....[1]....
        /*0078*/ 	.word	0x000003a0


	//   ....[2]....
        /*007c*/ 	.word	0x00000400


	//   ....[3]....
        /*0080*/ 	.word	0x00000410


	//   ....[4]....
        /*0084*/ 	.word	0x00000460


	//   ....[5]....
        /*0088*/ 	.word	0x00000480


	//   ....[6]....
        /*008c*/ 	.word	0x00000590


	//----- nvinfo : EIATTR_EXIT_INSTR_OFFSETS
	.align		4
.L_21:
        /*0090*/ 	.byte	0x04, 0x1c
        /*0092*/ 	.short	(.L_23 - .L_22)


	//   ....[0]....
.L_22:
        /*0094*/ 	.word	0x00000680


	//   ....[1]....
        /*0098*/ 	.word	0x000006b0


	//----- nvinfo : EIATTR_REQNTID
	.align		4
.L_23:
        /*009c*/ 	.byte	0x04, 0x10
        /*009e*/ 	.short	(.L_25 - .L_24)
.L_24:
        /*00a0*/ 	.word	0x00000040
        /*00a4*/ 	.word	0x00000001
        /*00a8*/ 	.word	0x00000001


	//----- nvinfo : EIATTR_CBANK_PARAM_SIZE
	.align		4
.L_25:
        /*00ac*/ 	.byte	0x03, 0x19
        /*00ae*/ 	.short	0x0018


	//----- nvinfo : EIATTR_PARAM_CBANK
	.align		4
        /*00b0*/ 	.byte	0x04, 0x0a
        /*00b2*/ 	.short	(.L_27 - .L_26)
	.align		4
.L_26:
        /*00b4*/ 	.word	index@(.nv.constant0.triton_per_fused_mean_silu_2)
        /*00b8*/ 	.short	0x0210
        /*00ba*/ 	.short	0x0018


	//----- nvinfo : EIATTR_SW_WAR
	.align		4
.L_27:
        /*00bc*/ 	.byte	0x04, 0x36
        /*00be*/ 	.short	(.L_29 - .L_28)
.L_28:
        /*00c0*/ 	.word	0x00000008
.L_29:


//--------------------- .nv.callgraph             --------------------------
	.section	.nv.callgraph,"",@"SHT_CUDA_CALLGRAPH"
	.align	4
	.sectionentsize	8
	.align		4
        /*0000*/ 	.word	0x00000000
	.align		4
        /*0004*/ 	.word	0xffffffff
	.align		4
        /*0008*/ 	.word	0x00000000
	.align		4
        /*000c*/ 	.word	0xfffffffe
	.align		4
        /*0010*/ 	.word	0x00000000
	.align		4
        /*0014*/ 	.word	0xfffffffd
	.align		4
        /*0018*/ 	.word	0x00000000
	.align		4
        /*001c*/ 	.word	0xfffffffc


//--------------------- .text.triton_per_fused_mean_silu_2 --------------------------
	.section	.text.triton_per_fused_mean_silu_2,"ax",@progbits
	.sectionflags	@"SHF_BARRIERS=1"
	.align	128
        .global         triton_per_fused_mean_silu_2
        .type           triton_per_fused_mean_silu_2,@function
        .size           triton_per_fused_mean_silu_2,(.L_x_1 - triton_per_fused_mean_silu_2)
        .other          triton_per_fused_mean_silu_2,@"STO_CUDA_ENTRY STV_DEFAULT"
triton_per_fused_mean_silu_2:
.text.triton_per_fused_mean_silu_2:
[----:B------:R-:W0:Y:S02]  /*0000*/  LDC R1, c[0x0][0x28] ;  /* 0x00000a00ff017b82 */ /* 0x000e240000000800 */
[----:B------:R-:W1:Y:S01]  /*0010*/  S2R R0, SR_TID.X ;  /* 0x0000000000007919 */ /* 0x000e620000002100 */
[----:B------:R-:W2:Y:S01]  /*0020*/  LDC.64 R6, c[0x0][0x218] ;  /* 0x00008600ff067b82 */ /* 0x000ea20000000a00 */
[----:B------:R-:W-:Y:S01]  /*0030*/  ULDC.64 UR6, c[0x0][0x208] ;  /* 0x0000820000067ab9 */ /* 0x000fe20000000a00 */
[----:B------:R-:W3:Y:S01]  /*0040*/  S2R R3, SR_CTAID.X ;  /* 0x0000000000037919 */ /* 0x000ee20000002500 */
[----:B-1----:R-:W-:Y:S01]  /*0050*/  IMAD.SHL.U32 R2, R0, 0x2, RZ ;  /* 0x0000000200027824 */ /* 0x002fe200078e00ff */
[----:B------:R-:W-:Y:S01]  /*0060*/  SHF.R.U32.HI R11, RZ, 0x2, R0 ;  /* 0x00000002ff0b7819 */ /* 0x000fe20000011600 */
[----:B---3--:R-:W-:-:S03]  /*0070*/  IMAD.SHL.U32 R3, R3, 0x8, RZ ;  /* 0x0000000803037824 */ /* 0x008fc600078e00ff */
[----:B------:R-:W-:-:S04]  /*0080*/  LOP3.LUT R2, R2, 0x6, RZ, 0xc0, !PT ;  /* 0x0000000602027812 */ /* 0x000fc800078ec0ff */
[----:B------:R-:W-:-:S04]  /*0090*/  LOP3.LUT R5, R3, R2, RZ, 0xfc, !PT ;  /* 0x0000000203057212 */ /* 0x000fc800078efcff */
[C---:B------:R-:W-:Y:S01]  /*00a0*/  ISETP.GE.AND P0, PT, R5.reuse, 0x1400, PT ;  /* 0x000014000500780c */ /* 0x040fe20003f06270 */
[----:B------:R-:W-:-:S05]  /*00b0*/  IMAD.HI R8, R5, 0x66666667, RZ ;  /* 0x6666666705087827 */ /* 0x000fca00078e02ff */
[----:B------:R-:W-:-:S04]  /*00c0*/  SHF.R.U32.HI R9, RZ, 0x1f, R8 ;  /* 0x0000001fff097819 */ /* 0x000fc80000011608 */
[----:B------:R-:W-:Y:S02]  /*00d0*/  LEA.HI.SX32 R10, R8, R9, 0x17 ;  /* 0x00000009080a7211 */ /* 0x000fe400078fbaff */
[----:B------:R-:W-:-:S03]  /*00e0*/  SGXT.U32 R8, R11, 0x4 ;  /* 0x000000040b08781a */ /* 0x000fc60000000000 */
[----:B------:R-:W-:-:S04]  /*00f0*/  IMAD R9, R10, -0x500, R5 ;  /* 0xfffffb000a097824 */ /* 0x000fc800078e0205 */
[----:B------:R-:W-:-:S04]  /*0100*/  IMAD R9, R8, 0x500, R9 ;  /* 0x0000050008097824 */ /* 0x000fc800078e0209 */
[----:B------:R-:W-:-:S04]  /*0110*/  IMAD R9, R10, 0x5000, R9 ;  /* 0x000050000a097824 */ /* 0x000fc800078e0209 */
[----:B--2---:R-:W-:Y:S01]  /*0120*/  IMAD.WIDE R6, R9, 0x4, R6 ;  /* 0x0000000409067825 */ /* 0x004fe200078e0206 */
[----:B------:R-:W-:-:S06]  /*0130*/  CS2R R8, SRZ ;  /* 0x0000000000087805 */ /* 0x000fcc000001ff00 */
[----:B------:R1:W2:Y:S01]  /*0140*/  @!P0 LDG.E.64 R8, desc[UR6][R6.64] ;  /* 0x0000000606088981 */ /* 0x0002a2000c1e1b00 */
[----:B------:R-:W3:Y:S01]  /*0150*/  S2UR UR5, SR_CgaCtaId ;  /* 0x00000000000579c3 */ /* 0x000ee20000008800 */
[----:B------:R-:W-:Y:S01]  /*0160*/  UMOV UR4, 0x400 ;  /* 0x0000040000047882 */ /* 0x000fe20000000000 */
[----:B------:R-:W-:Y:S01]  /*0170*/  LOP3.LUT R3, R3, 0x7, R0, 0xf8, !PT ;  /* 0x0000000703037812 */ /* 0x000fe200078ef800 */
[----:B-1----:R-:W-:Y:S01]  /*0180*/  HFMA2.MMA R7, -RZ, RZ, 1.625, 0 ;  /* 0x3e800000ff077435 */ /* 0x002fe200000001ff */
[----:B---3--:R-:W-:Y:S01]  /*0190*/  UPRMT UR4, UR5, 0x654, UR4 ;  /* 0x0000065405047896 */ /* 0x008fe20008000004 */
[----:B--2---:R-:W-:Y:S02]  /*01a0*/  SEL R8, R8, RZ, !P0 ;  /* 0x000000ff08087207 */ /* 0x004fe40004000000 */
[----:B------:R-:W-:-:S03]  /*01b0*/  SEL R9, R9, RZ, !P0 ;  /* 0x000000ff09097207 */ /* 0x000fc60004000000 */
[----:B------:R-:W-:Y:S02]  /*01c0*/  FADD R5, RZ, -R8 ;  /* 0x80000008ff057221 */ /* 0x000fe40000000000 */
[----:B------:R-:W-:Y:S02]  /*01d0*/  FADD R10, RZ, -R9 ;  /* 0x80000009ff0a7221 */ /* 0x000fe40000000000 */
[----:B------:R-:W-:Y:S02]  /*01e0*/  FMUL R5, R5, 1.4426950216293334961 ;  /* 0x3fb8aa3b05057820 */ /* 0x000fe40000400000 */
[----:B------:R-:W-:-:S03]  /*01f0*/  FMUL R11, R10, 1.4426950216293334961 ;  /* 0x3fb8aa3b0a0b7820 */ /* 0x000fc60000400000 */
[----:B------:R-:W-:Y:S02]  /*0200*/  FSETP.GEU.AND P1, PT, R5, -126, PT ;  /* 0xc2fc00000500780b */ /* 0x000fe40003f2e000 */
[----:B------:R-:W-:-:S11]  /*0210*/  FSETP.GEU.AND P2, PT, R11, -126, PT ;  /* 0xc2fc00000b00780b */ /* 0x000fd60003f4e000 */
[----:B------:R-:W-:Y:S02]  /*0220*/  @!P1 FMUL R5, R5, 0.5 ;  /* 0x3f00000005059820 */ /* 0x000fe40000400000 */
[----:B------:R-:W-:Y:S02]  /*0230*/  @!P2 FMUL R11, R11, 0.5 ;  /* 0x3f0000000b0ba820 */ /* 0x000fe40000400000 */
[----:B------:R-:W1:Y:S08]  /*0240*/  MUFU.EX2 R10, R5 ;  /* 0x00000005000a7308 */ /* 0x000e700000000800 */
[----:B------:R-:W2:Y:S01]  /*0250*/  MUFU.EX2 R6, R11 ;  /* 0x0000000b00067308 */ /* 0x000ea20000000800 */
[----:B-1----:R-:W-:-:S04]  /*0260*/  @!P1 FMUL R10, R10, R10 ;  /* 0x0000000a0a0a9220 */ /* 0x002fc80000400000 */
[----:B------:R-:W-:Y:S01]  /*0270*/  FADD R10, R10, 1 ;  /* 0x3f8000000a0a7421 */ /* 0x000fe20000000000 */
[----:B--2---:R-:W-:-:S04]  /*0280*/  @!P2 FMUL R6, R6, R6 ;  /* 0x000000060606a220 */ /* 0x004fc80000400000 */
[----:B------:R-:W-:Y:S01]  /*0290*/  FSETP.GT.AND P1, PT, R10, 8.50705917302346158658e+37, PT ;  /* 0x7e8000000a00780b */ /* 0x000fe20003f24000 */
[----:B------:R-:W-:-:S03]  /*02a0*/  FADD R6, R6, 1 ;  /* 0x3f80000006067421 */ /* 0x000fc60000000000 */
[----:B------:R-:W-:Y:S02]  /*02b0*/  FSEL R5, R7, 1, P1 ;  /* 0x3f80000007057808 */ /* 0x000fe40000800000 */
[----:B------:R-:W-:-:S04]  /*02c0*/  FSETP.GT.AND P2, PT, R6, 8.50705917302346158658e+37, PT ;  /* 0x7e8000000600780b */ /* 0x000fc80003f44000 */
[----:B------:R-:W-:-:S03]  /*02d0*/  FSEL R7, R7, 1, P2 ;  /* 0x3f80000007077808 */ /* 0x000fc60001000000 */
[----:B------:R-:W-:Y:S01]  /*02e0*/  @P1 FMUL R10, R10, 0.25 ;  /* 0x3e8000000a0a1820 */ /* 0x000fe20000400000 */
[----:B------:R-:W-:-:S05]  /*02f0*/  ISETP.GE.AND P1, PT, R0, 0x10, PT ;  /* 0x000000100000780c */ /* 0x000fca0003f26270 */
[----:B------:R-:W1:Y:S01]  /*0300*/  MUFU.RCP R10, R10 ;  /* 0x0000000a000a7308 */ /* 0x000e620000001000 */
[----:B------:R-:W-:-:S07]  /*0310*/  @P2 FMUL R6, R6, 0.25 ;  /* 0x3e80000006062820 */ /* 0x000fce0000400000 */
[----:B------:R-:W2:Y:S01]  /*0320*/  MUFU.RCP R6, R6 ;  /* 0x0000000600067308 */ /* 0x000ea20000001000 */
[----:B-1----:R-:W-:-:S04]  /*0330*/  FMUL R5, R10, R5 ;  /* 0x000000050a057220 */ /* 0x002fc80000400000 */
[----:B------:R-:W-:Y:S01]  /*0340*/  FMUL R5, R8, R5 ;  /* 0x0000000508057220 */ /* 0x000fe20000400000 */
[----:B--2---:R-:W-:-:S04]  /*0350*/  FMUL R12, R6, R7 ;  /* 0x00000007060c7220 */ /* 0x004fc80000400000 */
[----:B------:R-:W-:Y:S01]  /*0360*/  FSEL R5, R5, RZ, !P0 ;  /* 0x000000ff05057208 */ /* 0x000fe20004000000 */
[----:B------:R-:W-:-:S04]  /*0370*/  FMUL R12, R9, R12 ;  /* 0x0000000c090c7220 */ /* 0x000fc80000400000 */
[----:B------:R-:W1:Y:S01]  /*0380*/  SHFL.BFLY PT, R8, R5, 0x10, 0x1f ;  /* 0x0e001f0005087f89 */ /* 0x000e6200000e0000 */
[----:B------:R-:W-:-:S05]  /*0390*/  FSEL R12, R12, RZ, !P0 ;  /* 0x000000ff0c0c7208 */ /* 0x000fca0004000000 */
[----:B------:R-:W2:Y:S01]  /*03a0*/  SHFL.BFLY PT, R7, R12, 0x10, 0x1f ;  /* 0x0e001f000c077f89 */ /* 0x000ea200000e0000 */
[----:B-1----:R-:W-:Y:S01]  /*03b0*/  FADD R8, R5, R8 ;  /* 0x0000000805087221 */ /* 0x002fe20000000000 */
[----:B------:R-:W-:-:S04]  /*03c0*/  LOP3.LUT R5, R0, 0x1f, RZ, 0xc0, !PT ;  /* 0x0000001f00057812 */ /* 0x000fc800078ec0ff */
[----:B------:R-:W-:Y:S01]  /*03d0*/  ISETP.GE.U32.AND P0, PT, R5, 0x4, PT ;  /* 0x000000040500780c */ /* 0x000fe20003f06070 */
[----:B--2---:R-:W-:Y:S01]  /*03e0*/  FADD R9, R12, R7 ;  /* 0x000000070c097221 */ /* 0x004fe20000000000 */
[----:B------:R-:W-:Y:S01]  /*03f0*/  SHF.R.U32.HI R12, RZ, 0x3, R0 ;  /* 0x00000003ff0c7819 */ /* 0x000fe20000011600 */
[----:B------:R-:W1:Y:S04]  /*0400*/  SHFL.BFLY PT, R7, R8, 0x8, 0x1f ;  /* 0x0d001f0008077f89 */ /* 0x000e6800000e0000 */
[----:B------:R-:W2:Y:S01]  /*0410*/  SHFL.BFLY PT, R6, R9, 0x8, 0x1f ;  /* 0x0d001f0009067f89 */ /* 0x000ea200000e0000 */
[----:B-1----:R-:W-:Y:S01]  /*0420*/  FADD R7, R8, R7 ;  /* 0x0000000708077221 */ /* 0x002fe20000000000 */
[----:B------:R-:W-:Y:S02]  /*0430*/  IMAD.SHL.U32 R8, R2, 0x8, RZ ;  /* 0x0000000802087824 */ /* 0x000fe400078e00ff */
[----:B--2---:R-:W-:Y:S01]  /*0440*/  FADD R10, R9, R6 ;  /* 0x00000006090a7221 */ /* 0x004fe20000000000 */
[----:B------:R-:W-:Y:S01]  /*0450*/  LOP3.LUT R9, R12, 0x4, RZ, 0xc0, !PT ;  /* 0x000000040c097812 */ /* 0x000fe200078ec0ff */
[----:B------:R-:W1:Y:S03]  /*0460*/  SHFL.BFLY PT, R6, R7, 0x4, 0x1f ;  /* 0x0c801f0007067f89 */ /* 0x000e6600000e0000 */
[----:B------:R-:W-:Y:S01]  /*0470*/  LOP3.LUT R5, R8, R9, RZ, 0xfc, !PT ;  /* 0x0000000908057212 */ /* 0x000fe200078efcff */
[----:B------:R-:W2:Y:S01]  /*0480*/  SHFL.BFLY PT, R11, R10, 0x4, 0x1f ;  /* 0x0c801f000a0b7f89 */ /* 0x000ea200000e0000 */
[----:B-1----:R-:W-:Y:S01]  /*0490*/  FADD R12, R7, R6 ;  /* 0x00000006070c7221 */ /* 0x002fe20000000000 */
[----:B------:R-:W-:Y:S01]  /*04a0*/  LEA R6, R0, UR4, 0x2 ;  /* 0x0000000400067c11 */ /* 0x000fe2000f8e10ff */
[----:B--2---:R-:W-:-:S03]  /*04b0*/  FADD R14, R10, R11 ;  /* 0x0000000b0a0e7221 */ /* 0x004fc60000000000 */
[----:B------:R-:W-:Y:S01]  /*04c0*/  @!P0 STS [R5+UR4], R12 ;  /* 0x0000000c05008988 */ /* 0x000fe20008000804 */
[----:B------:R-:W-:Y:S02]  /*04d0*/  LOP3.LUT R10, R0, 0x1, RZ, 0xc0, !PT ;  /* 0x00000001000a7812 */ /* 0x000fe400078ec0ff */
[----:B------:R-:W-:Y:S01]  /*04e0*/  IADD3 R11, R8, UR4, RZ ;  /* 0x00000004080b7c10 */ /* 0x000fe2000fffe0ff */
[----:B------:R1:W-:Y:S01]  /*04f0*/  @!P0 STS [R5+UR4+0x8], R14 ;  /* 0x0000080e05008988 */ /* 0x0003e20008000804 */
[----:B------:R-:W-:Y:S01]  /*0500*/  BAR.SYNC.DEFER_BLOCKING 0x0 ;  /* 0x0000000000007b1d */ /* 0x000fe20000010000 */
[----:B------:R-:W-:Y:S02]  /*0510*/  ISETP.NE.U32.AND P0, PT, R10, 0x1, PT ;  /* 0x000000010a00780c */ /* 0x000fe40003f05070 */
[----:B------:R-:W-:Y:S01]  /*0520*/  IMAD R11, R2, -0x4, R11 ;  /* 0xfffffffc020b7824 */ /* 0x000fe200078e020b */
[----:B------:R-:W-:Y:S02]  /*0530*/  SHF.R.U32.HI R2, RZ, 0x3, R0 ;  /* 0x00000003ff027819 */ /* 0x000fe40000011600 */
[----:B------:R-:W-:-:S02]  /*0540*/  ISETP.LT.AND P0, PT, R0, 0x10, P0 ;  /* 0x000000100000780c */ /* 0x000fc40000701270 */
[----:B-1----:R-:W-:Y:S02]  /*0550*/  LOP3.LUT R5, R0, 0x7, RZ, 0xc0, !PT ;  /* 0x0000000700057812 */ /* 0x002fe400078ec0ff */
[----:B------:R-:W-:Y:S02]  /*0560*/  SGXT.U32 R2, R2, 0x2 ;  /* 0x000000020202781a */ /* 0x000fe40000000000 */
[----:B------:R-:W-:Y:S01]  /*0570*/  LEA R10, R5, UR4, 0x2 ;  /* 0x00000004050a7c11 */ /* 0x000fe2000f8e10ff */
[----:B------:R-:W1:Y:S04]  /*0580*/  @!P1 LDS R4, [R6] ;  /* 0x0000000006049984 */ /* 0x000e680000000800 */
[----:B-1----:R-:W1:Y:S02]  /*0590*/  SHFL.BFLY PT, R7, R4, 0x1, 0x1f ;  /* 0x0c201f0004077f89 */ /* 0x002e6400000e0000 */
[----:B-1----:R-:W-:-:S02]  /*05a0*/  FADD R7, R4, R7 ;  /* 0x0000000704077221 */ /* 0x002fc40000000000 */
[----:B------:R-:W1:Y:S03]  /*05b0*/  LDC.64 R4, c[0x0][0x210] ;  /* 0x00008400ff047b82 */ /* 0x000e660000000a00 */
[----:B------:R-:W-:Y:S05]  /*05c0*/  @P0 STS [R6], R7 ;  /* 0x0000000706000388 */ /* 0x000fea0000000800 */
[----:B------:R-:W-:Y:S01]  /*05d0*/  BAR.SYNC.DEFER_BLOCKING 0x0 ;  /* 0x0000000000007b1d */ /* 0x000fe20000010000 */
[----:B------:R-:W-:-:S04]  /*05e0*/  LOP3.LUT P0, RZ, R9, R2, RZ, 0xfc, !PT ;  /* 0x0000000209ff7212 */ /* 0x000fc8000780fcff */
[C---:B------:R-:W-:Y:S01]  /*05f0*/  ISETP.LT.AND P0, PT, R3.reuse, 0x1400, !P0 ;  /* 0x000014000300780c */ /* 0x040fe20004701270 */
[----:B-1----:R-:W-:Y:S01]  /*0600*/  IMAD.WIDE R2, R3, 0x4, R4 ;  /* 0x0000000403027825 */ /* 0x002fe200078e0204 */
[----:B------:R-:W-:Y:S04]  /*0610*/  LDS R12, [R8+UR4] ;  /* 0x00000004080c7984 */ /* 0x000fe80008000800 */
[----:B------:R-:W1:Y:S01]  /*0620*/  LDS R13, [R8+UR4+0x8] ;  /* 0x00000804080d7984 */ /* 0x000e620008000800 */
[----:B------:R-:W-:Y:S06]  /*0630*/  BAR.SYNC.DEFER_BLOCKING 0x0 ;  /* 0x0000000000007b1d */ /* 0x000fec0000010000 */
[----:B-1----:R1:W-:Y:S02]  /*0640*/  STS.64 [R11], R12 ;  /* 0x0000000c0b007388 */ /* 0x0023e40000000a00 */
[----:B------:R-:W-:Y:S06]  /*0650*/  BAR.SYNC.DEFER_BLOCKING 0x0 ;  /* 0x0000000000007b1d */ /* 0x000fec0000010000 */
[----:B------:R-:W2:Y:S02]  /*0660*/  LDS R10, [R10] ;  /* 0x000000000a0a7984 */ /* 0x000ea40000000800 */
[----:B------:R-:W-:Y:S06]  /*0670*/  BAR.SYNC.DEFER_BLOCKING 0x0 ;  /* 0x0000000000007b1d */ /* 0x000fec0000010000 */
[----:B-1----:R-:W-:Y:S05]  /*0680*/  @!P0 EXIT ;  /* 0x000000000000894d */ /* 0x002fea0003800000 */
[----:B--2---:R-:W-:-:S05]  /*0690*/  FMUL R5, R10, 0.0625 ;  /* 0x3d8000000a057820 */ /* 0x004fca0000400000 */
[----:B------:R-:W-:Y:S01]  /*06a0*/  STG.E desc[UR6][R2.64], R5 ;  /* 0x0000000502007986 */ /* 0x000fe2000c101906 */
[----:B------:R-:W-:Y:S05]  /*06b0*/  EXIT ;  /* 0x000000000000794d */ /* 0x000fea0003800000 */
.L_x_0:
[----:B------:R-:W-:-:S00]  /*06c0*/  BRA `(.L_x_0) ;  /* 0xfffffffc00fc7947 */ /* 0x000fc0000383ffff */
[----:B------:R-:W-:-:S00]  /*06d0*/  NOP ;  /* 0x0000000000007918 */ /* 0x000fc00000000000 */
        /* <DEDUP_REMOVED lines=10> */
.L_x_1:


//--------------------- .nv.shared.triton_per_fused_mean_silu_2 --------------------------
	.section	.nv.shared.triton_per_fused_mean_silu_2,"aw",@nobits
	.sectionflags	@""
	.align	16
	.zero		1024


//--------------------- .nv.constant0.triton_per_fused_mean_silu_2 --------------------------
	.section	.nv.constant0.triton_per_fused_mean_silu_2,"a",@progbits
	.sectionflags	@""
	.align	4
.nv.constant0.triton_per_fused_mean_silu_2:
	.zero		552
